//
// Generated by NVIDIA NVVM Compiler
//
// Compiler Build ID: CL-36424714
// Cuda compilation tools, release 13.0, V13.0.88
// Based on NVVM 20.0.0
//

.version 9.0
.target sm_100
.address_size 64

	// .globl	_Z20matMul_Soft_prefetchPdS_S_iii
// _ZZ20matMul_Soft_prefetchPdS_S_iiiE4ds_a has been demoted
// _ZZ20matMul_Soft_prefetchPdS_S_iiiE4ds_b has been demoted

.visible .entry _Z20matMul_Soft_prefetchPdS_S_iii(
	.param .u64 .ptr .align 1 _Z20matMul_Soft_prefetchPdS_S_iii_param_0,
	.param .u64 .ptr .align 1 _Z20matMul_Soft_prefetchPdS_S_iii_param_1,
	.param .u64 .ptr .align 1 _Z20matMul_Soft_prefetchPdS_S_iii_param_2,
	.param .u32 _Z20matMul_Soft_prefetchPdS_S_iii_param_3,
	.param .u32 _Z20matMul_Soft_prefetchPdS_S_iii_param_4,
	.param .u32 _Z20matMul_Soft_prefetchPdS_S_iii_param_5
)
{
	.reg .pred 	%p<3>;
	.reg .b32 	%r<36>;
	.reg .b64 	%rd<17>;
	.reg .b64 	%fd<211>;
	// demoted variable
	.shared .align 8 .b8 _ZZ20matMul_Soft_prefetchPdS_S_iiiE4ds_a[8192];
	// demoted variable
	.shared .align 8 .b8 _ZZ20matMul_Soft_prefetchPdS_S_iiiE4ds_b[8192];
	ld.param.u64 	%rd4, [_Z20matMul_Soft_prefetchPdS_S_iii_param_0];
	ld.param.u64 	%rd5, [_Z20matMul_Soft_prefetchPdS_S_iii_param_1];
	ld.param.u64 	%rd3, [_Z20matMul_Soft_prefetchPdS_S_iii_param_2];
	ld.param.u32 	%r18, [_Z20matMul_Soft_prefetchPdS_S_iii_param_4];
	ld.param.u32 	%r19, [_Z20matMul_Soft_prefetchPdS_S_iii_param_5];
	cvta.to.global.u64 	%rd1, %rd5;
	cvta.to.global.u64 	%rd2, %rd4;
	mov.u32 	%r20, %ctaid.y;
	mov.u32 	%r21, %ntid.y;
	mov.u32 	%r1, %tid.y;
	mad.lo.s32 	%r2, %r20, %r21, %r1;
	mov.u32 	%r22, %ctaid.x;
	mov.u32 	%r23, %ntid.x;
	mov.u32 	%r24, %tid.x;
	mad.lo.s32 	%r3, %r22, %r23, %r24;
	mad.lo.s32 	%r34, %r18, %r2, %r24;
	mul.wide.u32 	%rd6, %r34, 8;
	add.s64 	%rd7, %rd2, %rd6;
	ld.global.f64 	%fd209, [%rd7];
	mad.lo.s32 	%r25, %r19, %r1, %r3;
	mul.wide.u32 	%rd8, %r25, 8;
	add.s64 	%rd9, %rd1, %rd8;
	ld.global.f64 	%fd210, [%rd9];
	setp.lt.s32 	%p1, %r18, 64;
	shl.b32 	%r26, %r1, 8;
	mov.u32 	%r27, _ZZ20matMul_Soft_prefetchPdS_S_iiiE4ds_a;
	add.s32 	%r5, %r27, %r26;
	shl.b32 	%r28, %r24, 3;
	add.s32 	%r6, %r5, %r28;
	mov.u32 	%r29, _ZZ20matMul_Soft_prefetchPdS_S_iiiE4ds_b;
	add.s32 	%r8, %r29, %r28;
	add.s32 	%r7, %r8, %r26;
	mov.f64 	%fd208, 0d0000000000000000;
	@%p1 bra 	$L__BB0_3;
	shr.u32 	%r30, %r18, 5;
	neg.s32 	%r35, %r30;
	add.s32 	%r31, %r1, 32;
	mad.lo.s32 	%r33, %r19, %r31, %r3;
	shl.b32 	%r11, %r19, 5;
	mov.f64 	%fd208, 0d0000000000000000;
$L__BB0_2:
	st.shared.f64 	[%r6], %fd209;
	st.shared.f64 	[%r7], %fd210;
	bar.sync 	0;
	add.s32 	%r34, %r34, 32;
	mul.wide.u32 	%rd10, %r34, 8;
	add.s64 	%rd11, %rd2, %rd10;
	mul.wide.u32 	%rd12, %r33, 8;
	add.s64 	%rd13, %rd1, %rd12;
	ld.global.f64 	%fd210, [%rd13];
	ld.global.f64 	%fd209, [%rd11];
	ld.shared.f64 	%fd14, [%r5];
	ld.shared.f64 	%fd15, [%r8];
	fma.rn.f64 	%fd16, %fd14, %fd15, %fd208;
	ld.shared.f64 	%fd17, [%r5+8];
	ld.shared.f64 	%fd18, [%r8+256];
	fma.rn.f64 	%fd19, %fd17, %fd18, %fd16;
	ld.shared.f64 	%fd20, [%r5+16];
	ld.shared.f64 	%fd21, [%r8+512];
	fma.rn.f64 	%fd22, %fd20, %fd21, %fd19;
	ld.shared.f64 	%fd23, [%r5+24];
	ld.shared.f64 	%fd24, [%r8+768];
	fma.rn.f64 	%fd25, %fd23, %fd24, %fd22;
	ld.shared.f64 	%fd26, [%r5+32];
	ld.shared.f64 	%fd27, [%r8+1024];
	fma.rn.f64 	%fd28, %fd26, %fd27, %fd25;
	ld.shared.f64 	%fd29, [%r5+40];
	ld.shared.f64 	%fd30, [%r8+1280];
	fma.rn.f64 	%fd31, %fd29, %fd30, %fd28;
	ld.shared.f64 	%fd32, [%r5+48];
	ld.shared.f64 	%fd33, [%r8+1536];
	fma.rn.f64 	%fd34, %fd32, %fd33, %fd31;
	ld.shared.f64 	%fd35, [%r5+56];
	ld.shared.f64 	%fd36, [%r8+1792];
	fma.rn.f64 	%fd37, %fd35, %fd36, %fd34;
	ld.shared.f64 	%fd38, [%r5+64];
	ld.shared.f64 	%fd39, [%r8+2048];
	fma.rn.f64 	%fd40, %fd38, %fd39, %fd37;
	ld.shared.f64 	%fd41, [%r5+72];
	ld.shared.f64 	%fd42, [%r8+2304];
	fma.rn.f64 	%fd43, %fd41, %fd42, %fd40;
	ld.shared.f64 	%fd44, [%r5+80];
	ld.shared.f64 	%fd45, [%r8+2560];
	fma.rn.f64 	%fd46, %fd44, %fd45, %fd43;
	ld.shared.f64 	%fd47, [%r5+88];
	ld.shared.f64 	%fd48, [%r8+2816];
	fma.rn.f64 	%fd49, %fd47, %fd48, %fd46;
	ld.shared.f64 	%fd50, [%r5+96];
	ld.shared.f64 	%fd51, [%r8+3072];
	fma.rn.f64 	%fd52, %fd50, %fd51, %fd49;
	ld.shared.f64 	%fd53, [%r5+104];
	ld.shared.f64 	%fd54, [%r8+3328];
	fma.rn.f64 	%fd55, %fd53, %fd54, %fd52;
	ld.shared.f64 	%fd56, [%r5+112];
	ld.shared.f64 	%fd57, [%r8+3584];
	fma.rn.f64 	%fd58, %fd56, %fd57, %fd55;
	ld.shared.f64 	%fd59, [%r5+120];
	ld.shared.f64 	%fd60, [%r8+3840];
	fma.rn.f64 	%fd61, %fd59, %fd60, %fd58;
	ld.shared.f64 	%fd62, [%r5+128];
	ld.shared.f64 	%fd63, [%r8+4096];
	fma.rn.f64 	%fd64, %fd62, %fd63, %fd61;
	ld.shared.f64 	%fd65, [%r5+136];
	ld.shared.f64 	%fd66, [%r8+4352];
	fma.rn.f64 	%fd67, %fd65, %fd66, %fd64;
	ld.shared.f64 	%fd68, [%r5+144];
	ld.shared.f64 	%fd69, [%r8+4608];
	fma.rn.f64 	%fd70, %fd68, %fd69, %fd67;
	ld.shared.f64 	%fd71, [%r5+152];
	ld.shared.f64 	%fd72, [%r8+4864];
	fma.rn.f64 	%fd73, %fd71, %fd72, %fd70;
	ld.shared.f64 	%fd74, [%r5+160];
	ld.shared.f64 	%fd75, [%r8+5120];
	fma.rn.f64 	%fd76, %fd74, %fd75, %fd73;
	ld.shared.f64 	%fd77, [%r5+168];
	ld.shared.f64 	%fd78, [%r8+5376];
	fma.rn.f64 	%fd79, %fd77, %fd78, %fd76;
	ld.shared.f64 	%fd80, [%r5+176];
	ld.shared.f64 	%fd81, [%r8+5632];
	fma.rn.f64 	%fd82, %fd80, %fd81, %fd79;
	ld.shared.f64 	%fd83, [%r5+184];
	ld.shared.f64 	%fd84, [%r8+5888];
	fma.rn.f64 	%fd85, %fd83, %fd84, %fd82;
	ld.shared.f64 	%fd86, [%r5+192];
	ld.shared.f64 	%fd87, [%r8+6144];
	fma.rn.f64 	%fd88, %fd86, %fd87, %fd85;
	ld.shared.f64 	%fd89, [%r5+200];
	ld.shared.f64 	%fd90, [%r8+6400];
	fma.rn.f64 	%fd91, %fd89, %fd90, %fd88;
	ld.shared.f64 	%fd92, [%r5+208];
	ld.shared.f64 	%fd93, [%r8+6656];
	fma.rn.f64 	%fd94, %fd92, %fd93, %fd91;
	ld.shared.f64 	%fd95, [%r5+216];
	ld.shared.f64 	%fd96, [%r8+6912];
	fma.rn.f64 	%fd97, %fd95, %fd96, %fd94;
	ld.shared.f64 	%fd98, [%r5+224];
	ld.shared.f64 	%fd99, [%r8+7168];
	fma.rn.f64 	%fd100, %fd98, %fd99, %fd97;
	ld.shared.f64 	%fd101, [%r5+232];
	ld.shared.f64 	%fd102, [%r8+7424];
	fma.rn.f64 	%fd103, %fd101, %fd102, %fd100;
	ld.shared.f64 	%fd104, [%r5+240];
	ld.shared.f64 	%fd105, [%r8+7680];
	fma.rn.f64 	%fd106, %fd104, %fd105, %fd103;
	ld.shared.f64 	%fd107, [%r5+248];
	ld.shared.f64 	%fd108, [%r8+7936];
	fma.rn.f64 	%fd208, %fd107, %fd108, %fd106;
	bar.sync 	0;
	add.s32 	%r35, %r35, 1;
	add.s32 	%r33, %r33, %r11;
	setp.ne.s32 	%p2, %r35, -1;
	@%p2 bra 	$L__BB0_2;
$L__BB0_3:
	st.shared.f64 	[%r6], %fd209;
	st.shared.f64 	[%r7], %fd210;
	bar.sync 	0;
	ld.shared.f64 	%fd109, [%r5];
	ld.shared.f64 	%fd110, [%r8];
	fma.rn.f64 	%fd111, %fd109, %fd110, %fd208;
	ld.shared.f64 	%fd112, [%r5+8];
	ld.shared.f64 	%fd113, [%r8+256];
	fma.rn.f64 	%fd114, %fd112, %fd113, %fd111;
	ld.shared.f64 	%fd115, [%r5+16];
	ld.shared.f64 	%fd116, [%r8+512];
	fma.rn.f64 	%fd117, %fd115, %fd116, %fd114;
	ld.shared.f64 	%fd118, [%r5+24];
	ld.shared.f64 	%fd119, [%r8+768];
	fma.rn.f64 	%fd120, %fd118, %fd119, %fd117;
	ld.shared.f64 	%fd121, [%r5+32];
	ld.shared.f64 	%fd122, [%r8+1024];
	fma.rn.f64 	%fd123, %fd121, %fd122, %fd120;
	ld.shared.f64 	%fd124, [%r5+40];
	ld.shared.f64 	%fd125, [%r8+1280];
	fma.rn.f64 	%fd126, %fd124, %fd125, %fd123;
	ld.shared.f64 	%fd127, [%r5+48];
	ld.shared.f64 	%fd128, [%r8+1536];
	fma.rn.f64 	%fd129, %fd127, %fd128, %fd126;
	ld.shared.f64 	%fd130, [%r5+56];
	ld.shared.f64 	%fd131, [%r8+1792];
	fma.rn.f64 	%fd132, %fd130, %fd131, %fd129;
	ld.shared.f64 	%fd133, [%r5+64];
	ld.shared.f64 	%fd134, [%r8+2048];
	fma.rn.f64 	%fd135, %fd133, %fd134, %fd132;
	ld.shared.f64 	%fd136, [%r5+72];
	ld.shared.f64 	%fd137, [%r8+2304];
	fma.rn.f64 	%fd138, %fd136, %fd137, %fd135;
	ld.shared.f64 	%fd139, [%r5+80];
	ld.shared.f64 	%fd140, [%r8+2560];
	fma.rn.f64 	%fd141, %fd139, %fd140, %fd138;
	ld.shared.f64 	%fd142, [%r5+88];
	ld.shared.f64 	%fd143, [%r8+2816];
	fma.rn.f64 	%fd144, %fd142, %fd143, %fd141;
	ld.shared.f64 	%fd145, [%r5+96];
	ld.shared.f64 	%fd146, [%r8+3072];
	fma.rn.f64 	%fd147, %fd145, %fd146, %fd144;
	ld.shared.f64 	%fd148, [%r5+104];
	ld.shared.f64 	%fd149, [%r8+3328];
	fma.rn.f64 	%fd150, %fd148, %fd149, %fd147;
	ld.shared.f64 	%fd151, [%r5+112];
	ld.shared.f64 	%fd152, [%r8+3584];
	fma.rn.f64 	%fd153, %fd151, %fd152, %fd150;
	ld.shared.f64 	%fd154, [%r5+120];
	ld.shared.f64 	%fd155, [%r8+3840];
	fma.rn.f64 	%fd156, %fd154, %fd155, %fd153;
	ld.shared.f64 	%fd157, [%r5+128];
	ld.shared.f64 	%fd158, [%r8+4096];
	fma.rn.f64 	%fd159, %fd157, %fd158, %fd156;
	ld.shared.f64 	%fd160, [%r5+136];
	ld.shared.f64 	%fd161, [%r8+4352];
	fma.rn.f64 	%fd162, %fd160, %fd161, %fd159;
	ld.shared.f64 	%fd163, [%r5+144];
	ld.shared.f64 	%fd164, [%r8+4608];
	fma.rn.f64 	%fd165, %fd163, %fd164, %fd162;
	ld.shared.f64 	%fd166, [%r5+152];
	ld.shared.f64 	%fd167, [%r8+4864];
	fma.rn.f64 	%fd168, %fd166, %fd167, %fd165;
	ld.shared.f64 	%fd169, [%r5+160];
	ld.shared.f64 	%fd170, [%r8+5120];
	fma.rn.f64 	%fd171, %fd169, %fd170, %fd168;
	ld.shared.f64 	%fd172, [%r5+168];
	ld.shared.f64 	%fd173, [%r8+5376];
	fma.rn.f64 	%fd174, %fd172, %fd173, %fd171;
	ld.shared.f64 	%fd175, [%r5+176];
	ld.shared.f64 	%fd176, [%r8+5632];
	fma.rn.f64 	%fd177, %fd175, %fd176, %fd174;
	ld.shared.f64 	%fd178, [%r5+184];
	ld.shared.f64 	%fd179, [%r8+5888];
	fma.rn.f64 	%fd180, %fd178, %fd179, %fd177;
	ld.shared.f64 	%fd181, [%r5+192];
	ld.shared.f64 	%fd182, [%r8+6144];
	fma.rn.f64 	%fd183, %fd181, %fd182, %fd180;
	ld.shared.f64 	%fd184, [%r5+200];
	ld.shared.f64 	%fd185, [%r8+6400];
	fma.rn.f64 	%fd186, %fd184, %fd185, %fd183;
	ld.shared.f64 	%fd187, [%r5+208];
	ld.shared.f64 	%fd188, [%r8+6656];
	fma.rn.f64 	%fd189, %fd187, %fd188, %fd186;
	ld.shared.f64 	%fd190, [%r5+216];
	ld.shared.f64 	%fd191, [%r8+6912];
	fma.rn.f64 	%fd192, %fd190, %fd191, %fd189;
	ld.shared.f64 	%fd193, [%r5+224];
	ld.shared.f64 	%fd194, [%r8+7168];
	fma.rn.f64 	%fd195, %fd193, %fd194, %fd192;
	ld.shared.f64 	%fd196, [%r5+232];
	ld.shared.f64 	%fd197, [%r8+7424];
	fma.rn.f64 	%fd198, %fd196, %fd197, %fd195;
	ld.shared.f64 	%fd199, [%r5+240];
	ld.shared.f64 	%fd200, [%r8+7680];
	fma.rn.f64 	%fd201, %fd199, %fd200, %fd198;
	ld.shared.f64 	%fd202, [%r5+248];
	ld.shared.f64 	%fd203, [%r8+7936];
	fma.rn.f64 	%fd204, %fd202, %fd203, %fd201;
	cvta.to.global.u64 	%rd14, %rd3;
	bar.sync 	0;
	mad.lo.s32 	%r32, %r19, %r2, %r3;
	mul.wide.s32 	%rd15, %r32, 8;
	add.s64 	%rd16, %rd14, %rd15;
	st.global.f64 	[%rd16], %fd204;
	ret;

}


// ===== COMPILED SASS (sm_100) =====

	.target	sm_100

	.elftype	@"ET_EXEC"


//--------------------- .note.nv.tkinfo           --------------------------
	.section	.note.nv.tkinfo,"",@"SHT_NOTE"
	.sectionflags	@"SHF_NOTE_NV_TKINFO"
	.tkinfo
        /*0018*/ 	.word	0x00000002
        /*0030*/ 	.string	""
        /*0030*/ 	.string	"ptxas"
        /*0030*/ 	.string	"Cuda compilation tools, release 13.0, V13.0.88"
        /*0030*/ 	.string	"Build cuda_13.0.r13.0/compiler.36424714_0"
        /*0030*/ 	.string	"-arch sm_100 -m 64 "



//--------------------- .note.nv.cuinfo           --------------------------
	.section	.note.nv.cuinfo,"",@"SHT_NOTE"
	.sectionflags	@"SHF_NOTE_NV_CUINFO"
        /*0018*/ 	.short	0x0002
        /*001a*/ 	.short	0x0064
        /*001c*/ 	.short	0x0082
	.zero		2


//--------------------- .nv.info                  --------------------------
	.section	.nv.info,"",@"SHT_CUDA_INFO"
	.align	4


	//----- nvinfo : EIATTR_REGCOUNT
	.align		4
        /*0000*/ 	.byte	0x04, 0x2f
        /*0002*/ 	.short	(.L_1 - .L_0)
	.align		4
.L_0:
        /*0004*/ 	.word	index@(_Z20matMul_Soft_prefetchPdS_S_iii)
        /*0008*/ 	.word	0x00000020


	//----- nvinfo : EIATTR_FRAME_SIZE
	.align		4
.L_1:
        /*000c*/ 	.byte	0x04, 0x11
        /*000e*/ 	.short	(.L_3 - .L_2)
	.align		4
.L_2:
        /*0010*/ 	.word	index@(_Z20matMul_Soft_prefetchPdS_S_iii)
        /*0014*/ 	.word	0x00000000


	//----- nvinfo : EIATTR_MIN_STACK_SIZE
	.align		4
.L_3:
        /*0018*/ 	.byte	0x04, 0x12
        /*001a*/ 	.short	(.L_5 - .L_4)
	.align		4
.L_4:
        /*001c*/ 	.word	index@(_Z20matMul_Soft_prefetchPdS_S_iii)
        /*0020*/ 	.word	0x00000000
.L_5:


//--------------------- .nv.compat                --------------------------
	.section	.nv.compat,"",@"SHT_CUDA_COMPAT_INFO"
	.align	4
        /*0000*/ 	.byte	0x02, 0x09, 0x00, 0x00, 0x02, 0x02, 0x01, 0x00, 0x02, 0x05, 0x05, 0x00, 0x03, 0x07, 0x01, 0x01
        /*0010*/ 	.byte	0x02, 0x03, 0x00, 0x00, 0x02, 0x06, 0x01, 0x00, 0x04, 0x0b, 0x08, 0x00, 0x01, 0x00, 0x00, 0x00
        /*0020*/ 	.byte	0x00, 0x00, 0x00, 0x00


//--------------------- .nv.info._Z20matMul_Soft_prefetchPdS_S_iii --------------------------
	.section	.nv.info._Z20matMul_Soft_prefetchPdS_S_iii,"",@"SHT_CUDA_INFO"
	.sectionflags	@""
	.align	4


	//----- nvinfo : EIATTR_CUDA_API_VERSION
	.align		4
        /*0000*/ 	.byte	0x04, 0x37
        /*0002*/ 	.short	(.L_7 - .L_6)
.L_6:
        /*0004*/ 	.word	0x00000082


	//----- nvinfo : EIATTR_KPARAM_INFO
	.align		4
.L_7:
        /*0008*/ 	.byte	0x04, 0x17
        /*000a*/ 	.short	(.L_9 - .L_8)
.L_8:
        /*000c*/ 	.word	0x00000000
        /*0010*/ 	.short	0x0005
        /*0012*/ 	.short	0x0020
        /*0014*/ 	.byte	0x00, 0xf0, 0x11, 0x00


	//----- nvinfo : EIATTR_KPARAM_INFO
	.align		4
.L_9:
        /*0018*/ 	.byte	0x04, 0x17
        /*001a*/ 	.short	(.L_11 - .L_10)
.L_10:
        /*001c*/ 	.word	0x00000000
        /*0020*/ 	.short	0x0004
        /*0022*/ 	.short	0x001c
        /*0024*/ 	.byte	0x00, 0xf0, 0x11, 0x00


	//----- nvinfo : EIATTR_KPARAM_INFO
	.align		4
.L_11:
        /*0028*/ 	.byte	0x04, 0x17
        /*002a*/ 	.short	(.L_13 - .L_12)
.L_12:
        /*002c*/ 	.word	0x00000000
        /*0030*/ 	.short	0x0003
        /*0032*/ 	.short	0x0018
        /*0034*/ 	.byte	0x00, 0xf0, 0x11, 0x00


	//----- nvinfo : EIATTR_KPARAM_INFO
	.align		4
.L_13:
        /*0038*/ 	.byte	0x04, 0x17
        /*003a*/ 	.short	(.L_15 - .L_14)
.L_14:
        /*003c*/ 	.word	0x00000000
        /*0040*/ 	.short	0x0002
        /*0042*/ 	.short	0x0010
        /*0044*/ 	.byte	0x00, 0xf5, 0x21, 0x00


	//----- nvinfo : EIATTR_KPARAM_INFO
	.align		4
.L_15:
        /*0048*/ 	.byte	0x04, 0x17
        /*004a*/ 	.short	(.L_17 - .L_16)
.L_16:
        /*004c*/ 	.word	0x00000000
        /*0050*/ 	.short	0x0001
        /*0052*/ 	.short	0x0008
        /*0054*/ 	.byte	0x00, 0xf5, 0x21, 0x00


	//----- nvinfo : EIATTR_KPARAM_INFO
	.align		4
.L_17:
        /*0058*/ 	.byte	0x04, 0x17
        /*005a*/ 	.short	(.L_19 - .L_18)
.L_18:
        /*005c*/ 	.word	0x00000000
        /*0060*/ 	.short	0x0000
        /*0062*/ 	.short	0x0000
        /*0064*/ 	.byte	0x00, 0xf5, 0x21, 0x00


	//----- nvinfo : EIATTR_SPARSE_MMA_MASK
	.align		4
.L_19:
        /*0068*/ 	.byte	0x03, 0x50
        /*006a*/ 	.short	0x0000


	//----- nvinfo : EIATTR_MAXREG_COUNT
	.align		4
        /*006c*/ 	.byte	0x03, 0x1b
        /*006e*/ 	.short	0x00ff


	//----- nvinfo : EIATTR_NUM_BARRIERS
	.align		4
        /*0070*/ 	.byte	0x02, 0x4c
        /*0072*/ 	.byte	0x01
	.zero		1


	//----- nvinfo : EIATTR_MERCURY_ISA_VERSION
	.align		4
        /*0074*/ 	.byte	0x03, 0x5f
        /*0076*/ 	.short	0x0101


	//----- nvinfo : EIATTR_VRC_CTA_INIT_COUNT
	.align		4
        /*0078*/ 	.byte	0x02, 0x4a
	.zero		1
	.zero		1


	//----- nvinfo : EIATTR_EXIT_INSTR_OFFSETS
	.align		4
        /*007c*/ 	.byte	0x04, 0x1c
        /*007e*/ 	.short	(.L_21 - .L_20)


	//   ....[0]....
.L_20:
        /*0080*/ 	.word	0x00000da0


	//----- nvinfo : EIATTR_CBANK_PARAM_SIZE
	.align		4
.L_21:
        /*0084*/ 	.byte	0x03, 0x19
        /*0086*/ 	.short	0x0024


	//----- nvinfo : EIATTR_PARAM_CBANK
	.align		4
        /*0088*/ 	.byte	0x04, 0x0a
        /*008a*/ 	.short	(.L_23 - .L_22)
	.align		4
.L_22:
        /*008c*/ 	.word	index@(.nv.constant0._Z20matMul_Soft_prefetchPdS_S_iii)
        /*0090*/ 	.short	0x0380
        /*0092*/ 	.short	0x0024


	//----- nvinfo : EIATTR_SW_WAR
	.align		4
.L_23:
        /*0094*/ 	.byte	0x04, 0x36
        /*0096*/ 	.short	(.L_25 - .L_24)
.L_24:
        /*0098*/ 	.word	0x00000008
.L_25:


//--------------------- .nv.callgraph             --------------------------
	.section	.nv.callgraph,"",@"SHT_CUDA_CALLGRAPH"
	.align	4
	.sectionentsize	8
	.align		4
        /*0000*/ 	.word	0x00000000
	.align		4
        /*0004*/ 	.word	0xffffffff
	.align		4
        /*0008*/ 	.word	0x00000000
	.align		4
        /*000c*/ 	.word	0xfffffffe
	.align		4
        /*0010*/ 	.word	0x00000000
	.align		4
        /*0014*/ 	.word	0xfffffffd
	.align		4
        /*0018*/ 	.word	0x00000000
	.align		4
        /*001c*/ 	.word	0xfffffffc


//--------------------- .text._Z20matMul_Soft_prefetchPdS_S_iii --------------------------
	.section	.text._Z20matMul_Soft_prefetchPdS_S_iii,"ax",@progbits
	.align	128
        .global         _Z20matMul_Soft_prefetchPdS_S_iii
        .type           _Z20matMul_Soft_prefetchPdS_S_iii,@function
        .size           _Z20matMul_Soft_prefetchPdS_S_iii,(.L_x_3 - _Z20matMul_Soft_prefetchPdS_S_iii)
        .other          _Z20matMul_Soft_prefetchPdS_S_iii,@"STO_CUDA_ENTRY STV_DEFAULT"
_Z20matMul_Soft_prefetchPdS_S_iii:
.text._Z20matMul_Soft_prefetchPdS_S_iii:
[----:B------:R-:W-:Y:S01]  /*0000*/  LDC R1, c[0x0][0x37c] ;  /* 0x0000df00ff017b82 */ /* 0x000fe20000000800 */
[----:B------:R-:W0:Y:S07]  /*0010*/  S2R R5, SR_TID.Y ;  /* 0x0000000000057919 */ /* 0x000e2e0000002200 */
[----:B------:R-:W0:Y:S01]  /*0020*/  LDC R16, c[0x0][0x364] ;  /* 0x0000d900ff107b82 */ /* 0x000e220000000800 */
[----:B------:R-:W1:Y:S01]  /*0030*/  LDCU UR7, c[0x0][0x39c] ;  /* 0x00007380ff0777ac */ /* 0x000e620008000800 */
[----:B------:R-:W-:Y:S01]  /*0040*/  CS2R R8, SRZ ;  /* 0x0000000000087805 */ /* 0x000fe2000001ff00 */
[----:B------:R-:W2:Y:S01]  /*0050*/  S2R R19, SR_TID.X ;  /* 0x0000000000137919 */ /* 0x000ea20000002100 */
[----:B------:R-:W3:Y:S04]  /*0060*/  LDCU.64 UR8, c[0x0][0x358] ;  /* 0x00006b00ff0877ac */ /* 0x000ee80008000a00 */
[----:B------:R-:W0:Y:S01]  /*0070*/  S2UR UR10, SR_CTAID.Y ;  /* 0x00000000000a79c3 */ /* 0x000e220000002600 */
[----:B------:R-:W-:-:S02]  /*0080*/  UMOV UR4, 0x400 ;  /* 0x0000040000047882 */ /* 0x000fc40000000000 */
[----:B------:R-:W-:-:S05]  /*0090*/  UIADD3 UR5, UPT, UPT, UR4, 0x2000, URZ ;  /* 0x0000200004057890 */ /* 0x000fca000fffe0ff */
[----:B------:R-:W4:Y:S01]  /*00a0*/  S2UR UR11, SR_CTAID.X ;  /* 0x00000000000b79c3 */ /* 0x000f220000002500 */
[----:B-1----:R-:W-:-:S07]  /*00b0*/  UISETP.GE.AND UP0, UPT, UR7, 0x40, UPT ;  /* 0x000000400700788c */ /* 0x002fce000bf06270 */
[----:B------:R-:W4:Y:S08]  /*00c0*/  LDC R0, c[0x0][0x360] ;  /* 0x0000d800ff007b82 */ /* 0x000f300000000800 */
[----:B------:R-:W1:Y:S01]  /*00d0*/  LDC R3, c[0x0][0x3a0] ;  /* 0x0000e800ff037b82 */ /* 0x000e620000000800 */
[----:B0-----:R-:W-:-:S04]  /*00e0*/  IMAD R16, R16, UR10, R5 ;  /* 0x0000000a10107c24 */ /* 0x001fc8000f8e0205 */
[----:B--2---:R-:W-:-:S03]  /*00f0*/  IMAD R13, R16, UR7, R19 ;  /* 0x00000007100d7c24 */ /* 0x004fc6000f8e0213 */
[----:B------:R-:W0:Y:S08]  /*0100*/  LDC.64 R20, c[0x0][0x380] ;  /* 0x0000e000ff147b82 */ /* 0x000e300000000a00 */
[----:B------:R-:W2:Y:S01]  /*0110*/  LDC.64 R14, c[0x0][0x388] ;  /* 0x0000e200ff0e7b82 */ /* 0x000ea20000000a00 */
[----:B----4-:R-:W-:-:S04]  /*0120*/  IMAD R0, R0, UR11, R19 ;  /* 0x0000000b00007c24 */ /* 0x010fc8000f8e0213 */
[----:B-1----:R-:W-:-:S03]  /*0130*/  IMAD R23, R5, R3, R0 ;  /* 0x0000000305177224 */ /* 0x002fc600078e0200 */
[----:B------:R-:W1:Y:S01]  /*0140*/  S2UR UR6, SR_CgaCtaId ;  /* 0x00000000000679c3 */ /* 0x000e620000008800 */
[----:B0-----:R-:W-:-:S06]  /*0150*/  IMAD.WIDE.U32 R24, R13, 0x8, R20 ;  /* 0x000000080d187825 */ /* 0x001fcc00078e0014 */
[----:B---3--:R-:W5:Y:S01]  /*0160*/  LDG.E.64 R24, desc[UR8][R24.64] ;  /* 0x0000000818187981 */ /* 0x008f62000c1e1b00 */
[----:B--2---:R-:W-:-:S06]  /*0170*/  IMAD.WIDE.U32 R22, R23, 0x8, R14 ;  /* 0x0000000817167825 */ /* 0x004fcc00078e000e */
[----:B------:R-:W5:Y:S01]  /*0180*/  LDG.E.64 R22, desc[UR8][R22.64] ;  /* 0x0000000816167981 */ /* 0x000f62000c1e1b00 */
[----:B-1----:R-:W-:Y:S02]  /*0190*/  ULEA UR4, UR6, UR4, 0x18 ;  /* 0x0000000406047291 */ /* 0x002fe4000f8ec0ff */
[----:B------:R-:W-:-:S04]  /*01a0*/  ULEA UR5, UR6, UR5, 0x18 ;  /* 0x0000000506057291 */ /* 0x000fc8000f8ec0ff */
[----:B------:R-:W-:Y:S02]  /*01b0*/  LEA R17, R5, UR4, 0x8 ;  /* 0x0000000405117c11 */ /* 0x000fe4000f8e40ff */
[C---:B------:R-:W-:Y:S02]  /*01c0*/  LEA R2, R19.reuse, UR5, 0x3 ;  /* 0x0000000513027c11 */ /* 0x040fe4000f8e18ff */
[----:B------:R-:W-:Y:S02]  /*01d0*/  LEA R19, R19, R17, 0x3 ;  /* 0x0000001113137211 */ /* 0x000fe400078e18ff */
[----:B------:R-:W-:Y:S01]  /*01e0*/  LEA R18, R5, R2, 0x8 ;  /* 0x0000000205127211 */ /* 0x000fe200078e40ff */
[----:B------:R-:W-:Y:S06]  /*01f0*/  BRA.U !UP0, `(.L_x_0) ;  /* 0x0000000508887547 */ /* 0x000fec000b800000 */
[----:B------:R-:W-:Y:S01]  /*0200*/  IADD3 R12, PT, PT, R5, 0x20, RZ ;  /* 0x00000020050c7810 */ /* 0x000fe20007ffe0ff */
[----:B------:R-:W-:Y:S01]  /*0210*/  USHF.R.U32.HI UR4, URZ, 0x5, UR7 ;  /* 0x00000005ff047899 */ /* 0x000fe20008011607 */
[----:B------:R-:W-:-:S03]  /*0220*/  CS2R R8, SRZ ;  /* 0x0000000000087805 */ /* 0x000fc6000001ff00 */
[----:B------:R-:W-:Y:S01]  /*0230*/  IMAD R12, R12, R3, R0 ;  /* 0x000000030c0c7224 */ /* 0x000fe200078e0200 */
[----:B------:R-:W-:-:S12]  /*0240*/  UIADD3 UR4, UPT, UPT, -UR4, URZ, URZ ;  /* 0x000000ff04047290 */ /* 0x000fd8000fffe1ff */
.L_x_1:
[----:B-----5:R-:W-:Y:S01]  /*0250*/  STS.64 [R19], R24 ;  /* 0x0000001813007388 */ /* 0x020fe20000000a00 */
[----:B------:R-:W-:-:S03]  /*0260*/  IADD3 R13, PT, PT, R13, 0x20, RZ ;  /* 0x000000200d0d7810 */ /* 0x000fc60007ffe0ff */
[----:B------:R-:W-:Y:S01]  /*0270*/  STS.64 [R18], R22 ;  /* 0x0000001612007388 */ /* 0x000fe20000000a00 */
[----:B------:R-:W-:Y:S06]  /*0280*/  BAR.SYNC.DEFER_BLOCKING 0x0 ;  /* 0x0000000000007b1d */ /* 0x000fec0000010000 */
[----:B------:R-:W-:Y:S04]  /*0290*/  LDS.64 R28, [R2] ;  /* 0x00000000021c7984 */ /* 0x000fe80000000a00 */
[----:B------:R-:W0:Y:S04]  /*02a0*/  LDS.128 R4, [R17] ;  /* 0x0000000011047984 */ /* 0x000e280000000c00 */
[----:B------:R-:W1:Y:S04]  /*02b0*/  LDS.64 R26, [R2+0x100] ;  /* 0x00010000021a7984 */ /* 0x000e680000000a00 */
[----:B------:R-:W-:Y:S01]  /*02c0*/  LDS.64 R22, [R2+0x500] ;  /* 0x0005000002167984 */ /* 0x000fe20000000a00 */
[----:B0-----:R-:W-:-:S03]  /*02d0*/  DFMA R28, R4, R28, R8 ;  /* 0x0000001c041c722b */ /* 0x001fc60000000008 */
[----:B------:R-:W-:Y:S04]  /*02e0*/  LDS.64 R4, [R2+0x200] ;  /* 0x0002000002047984 */ /* 0x000fe80000000a00 */
[----:B------:R-:W0:Y:S01]  /*02f0*/  LDS.128 R8, [R17+0x10] ;  /* 0x0000100011087984 */ /* 0x000e220000000c00 */
[----:B-1----:R-:W-:-:S03]  /*0300*/  DFMA R6, R26, R6, R28 ;  /* 0x000000061a06722b */ /* 0x002fc6000000001c */
[----:B------:R-:W1:Y:S05]  /*0310*/  LDS.64 R26, [R2+0x300] ;  /* 0x00030000021a7984 */ /* 0x000e6a0000000a00 */
[----:B0-----:R-:W-:Y:S01]  /*0320*/  DFMA R24, R8, R4, R6 ;  /* 0x000000040818722b */ /* 0x001fe20000000006 */
[----:B------:R-:W-:Y:S04]  /*0330*/  LDS.64 R8, [R2+0x400] ;  /* 0x0004000002087984 */ /* 0x000fe80000000a00 */
[----:B------:R-:W0:Y:S03]  /*0340*/  LDS.128 R4, [R17+0x20] ;  /* 0x0000200011047984 */ /* 0x000e260000000c00 */
[----:B-1----:R-:W-:-:S02]  /*0350*/  DFMA R10, R26, R10, R24 ;  /* 0x0000000a1a0a722b */ /* 0x002fc40000000018 */
[----:B------:R-:W-:Y:S06]  /*0360*/  LDS.64 R24, [R2+0x600] ;  /* 0x0006000002187984 */ /* 0x000fec0000000a00 */
[----:B0-----:R-:W-:Y:S02]  /*0370*/  DFMA R4, R4, R8, R10 ;  /* 0x000000080404722b */ /* 0x001fe4000000000a */
[----:B------:R-:W0:Y:S06]  /*0380*/  LDS.128 R8, [R17+0x30] ;  /* 0x0000300011087984 */ /* 0x000e2c0000000c00 */
[----:B------:R-:W-:Y:S01]  /*0390*/  DFMA R4, R22, R6, R4 ;  /* 0x000000061604722b */ /* 0x000fe20000000004 */
[----:B------:R-:W1:Y:S07]  /*03a0*/  LDS.64 R22, [R2+0x700] ;  /* 0x0007000002167984 */ /* 0x000e6e0000000a00 */
[----:B0-----:R-:W-:Y:S01]  /*03b0*/  DFMA R24, R8, R24, R4 ;  /* 0x000000180818722b */ /* 0x001fe20000000004 */
[----:B------:R-:W-:Y:S04]  /*03c0*/  LDS.64 R8, [R2+0x800] ;  /* 0x0008000002087984 */ /* 0x000fe80000000a00 */
[----:B------:R-:W0:Y:S03]  /*03d0*/  LDS.128 R4, [R17+0x40] ;  /* 0x0000400011047984 */ /* 0x000e260000000c00 */
[----:B-1----:R-:W-:Y:S01]  /*03e0*/  DFMA R10, R22, R10, R24 ;  /* 0x0000000a160a722b */ /* 0x002fe20000000018 */
[----:B------:R-:W1:Y:S04]  /*03f0*/  LDS.64 R22, [R2+0x900] ;  /* 0x0009000002167984 */ /* 0x000e680000000a00 */
[----:B------:R-:W-:Y:S03]  /*0400*/  LDS.64 R24, [R2+0xa00] ;  /* 0x000a000002187984 */ /* 0x000fe60000000a00 */
[----:B0-----:R-:W-:-:S02]  /*0410*/  DFMA R4, R4, R8, R10 ;  /* 0x000000080404722b */ /* 0x001fc4000000000a */
[----:B------:R-:W0:Y:S06]  /*0420*/  LDS.128 R8, [R17+0x50] ;  /* 0x0000500011087984 */ /* 0x000e2c0000000c00 */
[----:B-1----:R-:W-:Y:S01]  /*0430*/  DFMA R4, R22, R6, R4 ;  /* 0x000000061604722b */ /* 0x002fe20000000004 */
        /* <DEDUP_REMOVED lines=35> */
[----:B------:R-:W-:-:S04]  /*0670*/  IMAD.WIDE.U32 R22, R12, 0x8, R14 ;  /* 0x000000080c167825 */ /* 0x000fc800078e000e */
[----:B------:R-:W-:Y:S02]  /*0680*/  IMAD.WIDE.U32 R24, R13, 0x8, R20 ;  /* 0x000000080d187825 */ /* 0x000fe400078e0014 */
[----:B------:R-:W5:Y:S04]  /*0690*/  LDG.E.64 R22, desc[UR8][R22.64] ;  /* 0x0000000816167981 */ /* 0x000f68000c1e1b00 */
[----:B------:R-:W5:Y:S01]  /*06a0*/  LDG.E.64 R24, desc[UR8][R24.64] ;  /* 0x0000000818187981 */ /* 0x000f62000c1e1b00 */
[----:B0-----:R-:W-:-:S03]  /*06b0*/  DFMA R4, R4, R8, R10 ;  /* 0x000000080404722b */ /* 0x001fc6000000000a */
[----:B------:R-:W0:Y:S04]  /*06c0*/  LDS.64 R10, [R2+0x1900] ;  /* 0x00190000020a7984 */ /* 0x000e280000000a00 */
[----:B------:R-:W-:Y:S01]  /*06d0*/  LDS.64 R8, [R2+0x1a00] ;  /* 0x001a000002087984 */ /* 0x000fe20000000a00 */
[----:B0-----:R-:W-:-:S03]  /*06e0*/  DFMA R10, R10, R6, R4 ;  /* 0x000000060a0a722b */ /* 0x001fc60000000004 */
[----:B------:R-:W0:Y:S05]  /*06f0*/  LDS.128 R4, [R17+0xd0] ;  /* 0x0000d00011047984 */ /* 0x000e2a0000000c00 */
[----:B0-----:R-:W-:Y:S02]  /*0700*/  DFMA R4, R4, R8, R10 ;  /* 0x000000080404722b */ /* 0x001fe4000000000a */
[----:B------:R-:W0:Y:S04]  /*0710*/  LDS.64 R10, [R2+0x1b00] ;  /* 0x001b0000020a7984 */ /* 0x000e280000000a00 */
[----:B------:R-:W-:Y:S02]  /*0720*/  LDS.64 R8, [R2+0x1c00] ;  /* 0x001c000002087984 */ /* 0x000fe40000000a00 */
[----:B0-----:R-:W-:-:S02]  /*0730*/  DFMA R10, R10, R6, R4 ;  /* 0x000000060a0a722b */ /* 0x001fc40000000004 */
[----:B------:R-:W0:Y:S06]  /*0740*/  LDS.128 R4, [R17+0xe0] ;  /* 0x0000e00011047984 */ /* 0x000e2c0000000c00 */
[----:B0-----:R-:W-:Y:S02]  /*0750*/  DFMA R4, R4, R8, R10 ;  /* 0x000000080404722b */ /* 0x001fe4000000000a */
[----:B------:R-:W0:Y:S04]  /*0760*/  LDS.64 R10, [R2+0x1d00] ;  /* 0x001d0000020a7984 */ /* 0x000e280000000a00 */
[----:B------:R-:W-:Y:S02]  /*0770*/  LDS.64 R8, [R2+0x1e00] ;  /* 0x001e000002087984 */ /* 0x000fe40000000a00 */
[----:B0-----:R-:W-:-:S02]  /*0780*/  DFMA R10, R10, R6, R4 ;  /* 0x000000060a0a722b */ /* 0x001fc40000000004 */
[----:B------:R-:W0:Y:S01]  /*0790*/  LDS.128 R4, [R17+0xf0] ;  /* 0x0000f00011047984 */ /* 0x000e220000000c00 */
[----:B------:R-:W-:-:S04]  /*07a0*/  UIADD3 UR4, UPT, UPT, UR4, 0x1, URZ ;  /* 0x0000000104047890 */ /* 0x000fc8000fffe0ff */
[----:B------:R-:W-:Y:S01]  /*07b0*/  UISETP.NE.AND UP0, UPT, UR4, -0x1, UPT ;  /* 0xffffffff0400788c */ /* 0x000fe2000bf05270 */
[----:B0-----:R-:W-:Y:S01]  /*07c0*/  DFMA R4, R4, R8, R10 ;  /* 0x000000080404722b */ /* 0x001fe2000000000a */
[----:B------:R-:W0:Y:S01]  /*07d0*/  LDS.64 R8, [R2+0x1f00] ;  /* 0x001f000002087984 */ /* 0x000e220000000a00 */
[----:B------:R-:W-:-:S06]  /*07e0*/  LEA R12, R3, R12, 0x5 ;  /* 0x0000000c030c7211 */ /* 0x000fcc00078e28ff */
[----:B0-----:R-:W-:Y:S01]  /*07f0*/  DFMA R8, R8, R6, R4 ;  /* 0x000000060808722b */ /* 0x001fe20000000004 */
[----:B------:R-:W-:Y:S06]  /*0800*/  BAR.SYNC.DEFER_BLOCKING 0x0 ;  /* 0x0000000000007b1d */ /* 0x000fec0000010000 */
[----:B------:R-:W-:Y:S05]  /*0810*/  BRA.U UP0, `(.L_x_1) ;  /* 0xfffffff9008c7547 */ /* 0x000fea000b83ffff */
.L_x_0:
[----:B-----5:R-:W-:Y:S01]  /*0820*/  STS.64 [R19], R24 ;  /* 0x0000001813007388 */ /* 0x020fe20000000a00 */
[----:B------:R-:W-:-:S03]  /*0830*/  IMAD R3, R16, R3, R0 ;  /* 0x0000000310037224 */ /* 0x000fc600078e0200 */
[----:B------:R-:W-:Y:S01]  /*0840*/  STS.64 [R18], R22 ;  /* 0x0000001612007388 */ /* 0x000fe20000000a00 */
[----:B------:R-:W-:Y:S06]  /*0850*/  BAR.SYNC.DEFER_BLOCKING 0x0 ;  /* 0x0000000000007b1d */ /* 0x000fec0000010000 */
[----:B------:R-:W-:Y:S04]  /*0860*/  LDS.64 R10, [R2] ;  /* 0x00000000020a7984 */ /* 0x000fe80000000a00 */
[----:B------:R-:W0:Y:S04]  /*0870*/  LDS.128 R12, [R17] ;  /* 0x00000000110c7984 */ /* 0x000e280000000c00 */
[----:B------:R-:W1:Y:S04]  /*0880*/  LDS.64 R20, [R2+0x100] ;  /* 0x0001000002147984 */ /* 0x000e680000000a00 */
[----:B------:R-:W-:Y:S04]  /*0890*/  LDS.64 R22, [R2+0x200] ;  /* 0x0002000002167984 */ /* 0x000fe80000000a00 */
[----:B------:R-:W2:Y:S04]  /*08a0*/  LDS.128 R4, [R17+0x10] ;  /* 0x0000100011047984 */ /* 0x000ea80000000c00 */
[----:B------:R-:W3:Y:S04]  /*08b0*/  LDS.64 R26, [R2+0x300] ;  /* 0x00030000021a7984 */ /* 0x000ee80000000a00 */
[----:B------:R-:W-:Y:S04]  /*08c0*/  LDS.64 R28, [R2+0x400] ;  /* 0x00040000021c7984 */ /* 0x000fe80000000a00 */
[----:B------:R-:W-:Y:S04]  /*08d0*/  LDS.64 R18, [R2+0x700] ;  /* 0x0007000002127984 */ /* 0x000fe80000000a00 */
[----:B------:R-:W-:Y:S01]  /*08e0*/  LDS.64 R24, [R2+0x800] ;  /* 0x0008000002187984 */ /* 0x000fe20000000a00 */
[----:B0-----:R-:W-:-:S03]  /*08f0*/  DFMA R12, R12, R10, R8 ;  /* 0x0000000a0c0c722b */ /* 0x001fc60000000008 */
[----:B------:R-:W0:Y:S05]  /*0900*/  LDS.128 R8, [R17+0x20] ;  /* 0x0000200011087984 */ /* 0x000e2a0000000c00 */
[----:B-1----:R-:W-:Y:S01]  /*0910*/  DFMA R12, R20, R14, R12 ;  /* 0x0000000e140c722b */ /* 0x002fe2000000000c */
[----:B------:R-:W1:Y:S07]  /*0920*/  LDS.64 R20, [R2+0x500] ;  /* 0x0005000002147984 */ /* 0x000e6e0000000a00 */
[----:B--2---:R-:W-:Y:S01]  /*0930*/  DFMA R4, R4, R22, R12 ;  /* 0x000000160404722b */ /* 0x004fe2000000000c */
[----:B------:R-:W-:Y:S04]  /*0940*/  LDS.64 R22, [R2+0x600] ;  /* 0x0006000002167984 */ /* 0x000fe80000000a00 */
[----:B------:R-:W2:Y:S03]  /*0950*/  LDS.128 R12, [R17+0x30] ;  /* 0x00003000110c7984 */ /* 0x000ea60000000c00 */
[----:B---3--:R-:W-:Y:S01]  /*0960*/  DFMA R4, R26, R6, R4 ;  /* 0x000000061a04722b */ /* 0x008fe20000000004 */
[----:B------:R-:W-:Y:S07]  /*0970*/  LDS.64 R26, [R2+0x1f00] ;  /* 0x001f0000021a7984 */ /* 0x000fee0000000a00 */
[----:B0-----:R-:W-:-:S02]  /*0980*/  DFMA R8, R8, R28, R4 ;  /* 0x0000001c0808722b */ /* 0x001fc40000000004 */
[----:B------:R-:W0:Y:S06]  /*0990*/  LDS.128 R4, [R17+0x40] ;  /* 0x0000400011047984 */ /* 0x000e2c0000000c00 */
[----:B-1----:R-:W-:Y:S01]  /*09a0*/  DFMA R8, R20, R10, R8 ;  /* 0x0000000a1408722b */ /* 0x002fe20000000008 */
[----:B------:R-:W1:Y:S07]  /*09b0*/  LDS.64 R20, [R2+0x900] ;  /* 0x0009000002147984 */ /* 0x000e6e0000000a00 */
[----:B--2---:R-:W-:Y:S01]  /*09c0*/  DFMA R12, R12, R22, R8 ;  /* 0x000000160c0c722b */ /* 0x004fe20000000008 */
[----:B------:R-:W-:Y:S04]  /*09d0*/  LDS.64 R22, [R2+0xa00] ;  /* 0x000a000002167984 */ /* 0x000fe80000000a00 */
[----:B------:R-:W2:Y:S03]  /*09e0*/  LDS.128 R8, [R17+0x50] ;  /* 0x0000500011087984 */ /* 0x000ea60000000c00 */
[----:B------:R-:W-:Y:S01]  /*09f0*/  DFMA R12, R18, R14, R12 ;  /* 0x0000000e120c722b */ /* 0x000fe2000000000c */
[----:B------:R-:W3:Y:S07]  /*0a00*/  LDS.64 R18, [R2+0xb00] ;  /* 0x000b000002127984 */ /* 0x000eee0000000a00 */
[----:B0-----:R-:W-:Y:S01]  /*0a10*/  DFMA R4, R4, R24, R12 ;  /* 0x000000180404722b */ /* 0x001fe2000000000c */
[----:B------:R-:W-:Y:S04]  /*0a20*/  LDS.64 R24, [R2+0xc00] ;  /* 0x000c000002187984 */ /* 0x000fe80000000a00 */
[----:B------:R-:W0:Y:S03]  /*0a30*/  LDS.128 R12, [R17+0x60] ;  /* 0x00006000110c7984 */ /* 0x000e260000000c00 */
[----:B-1----:R-:W-:Y:S01]  /*0a40*/  DFMA R4, R20, R6, R4 ;  /* 0x000000061404722b */ /* 0x002fe20000000004 */
[----:B------:R-:W1:Y:S07]  /*0a50*/  LDS.64 R20, [R2+0xd00] ;  /* 0x000d000002147984 */ /* 0x000e6e0000000a00 */
[----:B--2---:R-:W-:Y:S01]  /*0a60*/  DFMA R8, R8, R22, R4 ;  /* 0x000000160808722b */ /* 0x004fe20000000004 */
[----:B------:R-:W-:Y:S04]  /*0a70*/  LDS.64 R22, [R2+0xe00] ;  /* 0x000e000002167984 */ /* 0x000fe80000000a00 */
[----:B------:R-:W2:Y:S03]  /*0a80*/  LDS.128 R4, [R17+0x70] ;  /* 0x0000700011047984 */ /* 0x000ea60000000c00 */
[----:B---3--:R-:W-:Y:S01]  /*0a90*/  DFMA R8, R18, R10, R8 ;  /* 0x0000000a1208722b */ /* 0x008fe20000000008 */
        /* <DEDUP_REMOVED lines=39> */
[----:B---3--:R-:W-:-:S08]  /*0d10*/  DFMA R6, R18, R6, R22 ;  /* 0x000000061206722b */ /* 0x008fd00000000016 */
[----:B0-----:R-:W-:Y:S02]  /*0d20*/  DFMA R8, R8, R24, R6 ;  /* 0x000000180808722b */ /* 0x001fe40000000006 */
[----:B------:R-:W0:Y:S06]  /*0d30*/  LDC.64 R6, c[0x0][0x390] ;  /* 0x0000e400ff067b82 */ /* 0x000e2c0000000a00 */
[----:B-1----:R-:W-:-:S08]  /*0d40*/  DFMA R8, R20, R10, R8 ;  /* 0x0000000a1408722b */ /* 0x002fd00000000008 */
[----:B--2---:R-:W-:Y:S01]  /*0d50*/  DFMA R4, R12, R4, R8 ;  /* 0x000000040c04722b */ /* 0x004fe20000000008 */
[----:B0-----:R-:W-:-:S07]  /*0d60*/  IMAD.WIDE R6, R3, 0x8, R6 ;  /* 0x0000000803067825 */ /* 0x001fce00078e0206 */
[----:B------:R-:W-:Y:S01]  /*0d70*/  DFMA R4, R26, R14, R4 ;  /* 0x0000000e1a04722b */ /* 0x000fe20000000004 */
[----:B------:R-:W-:Y:S06]  /*0d80*/  BAR.SYNC.DEFER_BLOCKING 0x0 ;  /* 0x0000000000007b1d */ /* 0x000fec0000010000 */
[----:B------:R-:W-:Y:S01]  /*0d90*/  STG.E.64 desc[UR8][R6.64], R4 ;  /* 0x0000000406007986 */ /* 0x000fe2000c101b08 */
[----:B------:R-:W-:Y:S05]  /*0da0*/  EXIT ;  /* 0x000000000000794d */ /* 0x000fea0003800000 */
.L_x_2:
[----:B------:R-:W-:-:S00]  /*0db0*/  BRA `(.L_x_2) ;  /* 0xfffffffc00fc7947 */ /* 0x000fc0000383ffff */
[----:B------:R-:W-:-:S00]  /*0dc0*/  NOP ;  /* 0x0000000000007918 */ /* 0x000fc00000000000 */
        /* <DEDUP_REMOVED lines=11> */
.L_x_3:


//--------------------- .nv.shared._Z20matMul_Soft_prefetchPdS_S_iii --------------------------
	.section	.nv.shared._Z20matMul_Soft_prefetchPdS_S_iii,"aw",@nobits
	.sectionflags	@""
	.align	8
.nv.shared._Z20matMul_Soft_prefetchPdS_S_iii:
	.zero		17408


//--------------------- .nv.shared.reserved.0     --------------------------
	.section	.nv.shared.reserved.0,"aw",@nobits
	.weak		__nv_reservedSMEM_offset_0_alias
	.size		__nv_reservedSMEM_offset_0_alias, 0, 64
	.other		__nv_reservedSMEM_offset_0_alias,@"STO_CUDA_RESERVED_SHARED STV_DEFAULT"
__nv_reservedSMEM_offset_0_alias:
	.zero		0
	.zero		64


//--------------------- .nv.constant0._Z20matMul_Soft_prefetchPdS_S_iii --------------------------
	.section	.nv.constant0._Z20matMul_Soft_prefetchPdS_S_iii,"a",@progbits
	.sectionflags	@""
	.align	4
.nv.constant0._Z20matMul_Soft_prefetchPdS_S_iii:
	.zero		932


//--------------------- SYMBOLS --------------------------

	.type		.nv.reservedSmem.offset0,@object
	.size		.nv.reservedSmem.offset0,0x4
	.type		.nv.reservedSmem.cap,@object
	.size		.nv.reservedSmem.cap,0x4
